	.headerflags	@"EF_CUDA_TEXMODE_UNIFIED EF_CUDA_64BIT_ADDRESS EF_CUDA_ACCELERATORS EF_CUDA_SM90 EF_CUDA_VIRTUAL_SM(EF_CUDA_SM90)"
	.elftype	@"ET_EXEC"


//--------------------- .nv.info                  --------------------------
	.section	.nv.info,"",@"SHT_CUDA_INFO"
	.align	4


	//----- nvinfo : EIATTR_REGCOUNT
	.align		4
        /*0000*/ 	.byte	0x04, 0x2f
        /*0002*/ 	.short	(.L_3 - .L_2)
	.align		4
.L_2:
        /*0004*/ 	.word	index@(triton_poi_fused_clamp_convolution_div_pow_sqrt_sub_3)
        /*0008*/ 	.word	0x00000012


	//----- nvinfo : EIATTR_MIN_STACK_SIZE
	.align		4
.L_3:
        /*000c*/ 	.byte	0x04, 0x12
        /*000e*/ 	.short	(.L_5 - .L_4)
	.align		4
.L_4:
        /*0010*/ 	.word	index@(triton_poi_fused_clamp_convolution_div_pow_sqrt_sub_3)
        /*0014*/ 	.word	0x00000000


	//----- nvinfo : EIATTR_FRAME_SIZE
	.align		4
.L_5:
        /*0018*/ 	.byte	0x04, 0x11
        /*001a*/ 	.short	(.L_7 - .L_6)
	.align		4
.L_6:
        /*001c*/ 	.word	index@(triton_poi_fused_clamp_convolution_div_pow_sqrt_sub_3)
        /*0020*/ 	.word	0x00000000


	//----- nvinfo : EIATTR_MIN_STACK_SIZE
	.align		4
.L_7:
        /*0024*/ 	.byte	0x04, 0x12
        /*0026*/ 	.short	(.L_9 - .L_8)
	.align		4
.L_8:
        /*0028*/ 	.word	index@(triton_poi_fused_clamp_convolution_div_pow_sqrt_sub_3)
        /*002c*/ 	.word	0x00000000
.L_9:


//--------------------- .nv.info.triton_poi_fused_clamp_convolution_div_pow_sqrt_sub_3 --------------------------
	.section	.nv.info.triton_poi_fused_clamp_convolution_div_pow_sqrt_sub_3,"",@"SHT_CUDA_INFO"
	.sectionflags	@""
	.align	4


	//----- nvinfo : EIATTR_CUDA_API_VERSION
	.align		4
        /*0000*/ 	.byte	0x04, 0x37
        /*0002*/ 	.short	(.L_11 - .L_10)
.L_10:
        /*0004*/ 	.word	0x0000007c


	//----- nvinfo : EIATTR_KPARAM_INFO
	.align		4
.L_11:
        /*0008*/ 	.byte	0x04, 0x17
        /*000a*/ 	.short	(.L_13 - .L_12)
.L_12:
        /*000c*/ 	.word	0x00000000
        /*0010*/ 	.short	0x0004
        /*0012*/ 	.short	0x0020
        /*0014*/ 	.byte	0x00, 0xf0, 0x11, 0x00


	//----- nvinfo : EIATTR_KPARAM_INFO
	.align		4
.L_13:
        /*0018*/ 	.byte	0x04, 0x17
        /*001a*/ 	.short	(.L_15 - .L_14)
.L_14:
        /*001c*/ 	.word	0x00000000
        /*0020*/ 	.short	0x0003
        /*0022*/ 	.short	0x0018
        /*0024*/ 	.byte	0x00, 0xf4, 0x21, 0x00


	//----- nvinfo : EIATTR_KPARAM_INFO
	.align		4
.L_15:
        /*0028*/ 	.byte	0x04, 0x17
        /*002a*/ 	.short	(.L_17 - .L_16)
.L_16:
        /*002c*/ 	.word	0x00000000
        /*0030*/ 	.short	0x0002
        /*0032*/ 	.short	0x0010
        /*0034*/ 	.byte	0x00, 0xf4, 0x21, 0x00


	//----- nvinfo : EIATTR_KPARAM_INFO
	.align		4
.L_17:
        /*0038*/ 	.byte	0x04, 0x17
        /*003a*/ 	.short	(.L_19 - .L_18)
.L_18:
        /*003c*/ 	.word	0x00000000
        /*0040*/ 	.short	0x0001
        /*0042*/ 	.short	0x0008
        /*0044*/ 	.byte	0x00, 0xf4, 0x21, 0x00


	//----- nvinfo : EIATTR_KPARAM_INFO
	.align		4
.L_19:
        /*0048*/ 	.byte	0x04, 0x17
        /*004a*/ 	.short	(.L_21 - .L_20)
.L_20:
        /*004c*/ 	.word	0x00000000
        /*0050*/ 	.short	0x0000
        /*0052*/ 	.short	0x0000
        /*0054*/ 	.byte	0x00, 0xf4, 0x21, 0x00


	//----- nvinfo : EIATTR_SPARSE_MMA_MASK
	.align		4
.L_21:
        /*0058*/ 	.byte	0x03, 0x50
        /*005a*/ 	.short	0x0000


	//----- nvinfo : EIATTR_MAXREG_COUNT
	.align		4
        /*005c*/ 	.byte	0x03, 0x1b
        /*005e*/ 	.short	0x00ff


	//----- nvinfo : EIATTR_EXIT_INSTR_OFFSETS
	.align		4
        /*0060*/ 	.byte	0x04, 0x1c
        /*0062*/ 	.short	(.L_23 - .L_22)


	//   ....[0]....
.L_22:
        /*0064*/ 	.word	0x00000270


	//   ....[1]....
        /*0068*/ 	.word	0x00000290


	//----- nvinfo : EIATTR_REQNTID
	.align		4
.L_23:
        /*006c*/ 	.byte	0x04, 0x10
        /*006e*/ 	.short	(.L_25 - .L_24)
.L_24:
        /*0070*/ 	.word	0x00000080
        /*0074*/ 	.word	0x00000001
        /*0078*/ 	.word	0x00000001


	//----- nvinfo : EIATTR_CBANK_PARAM_SIZE
	.align		4
.L_25:
        /*007c*/ 	.byte	0x03, 0x19
        /*007e*/ 	.short	0x0024


	//----- nvinfo : EIATTR_PARAM_CBANK
	.align		4
        /*0080*/ 	.byte	0x04, 0x0a
        /*0082*/ 	.short	(.L_27 - .L_26)
	.align		4
.L_26:
        /*0084*/ 	.word	index@(.nv.constant0.triton_poi_fused_clamp_convolution_div_pow_sqrt_sub_3)
        /*0088*/ 	.short	0x0210
        /*008a*/ 	.short	0x0024


	//----- nvinfo : EIATTR_SW_WAR
	.align		4
.L_27:
        /*008c*/ 	.byte	0x04, 0x36
        /*008e*/ 	.short	(.L_29 - .L_28)
.L_28:
        /*0090*/ 	.word	0x00000008
.L_29:


//--------------------- .nv.callgraph             --------------------------
	.section	.nv.callgraph,"",@"SHT_CUDA_CALLGRAPH"
	.align	4
	.sectionentsize	8
	.align		4
        /*0000*/ 	.word	0x00000000
	.align		4
        /*0004*/ 	.word	0xffffffff
	.align		4
        /*0008*/ 	.word	0x00000000
	.align		4
        /*000c*/ 	.word	0xfffffffe
	.align		4
        /*0010*/ 	.word	0x00000000
	.align		4
        /*0014*/ 	.word	0xfffffffd
	.align		4
        /*0018*/ 	.word	0x00000000
	.align		4
        /*001c*/ 	.word	0xfffffffc


//--------------------- .nv.constant4             --------------------------
	.section	.nv.constant4,"a",@progbits
	.align	8
	.align		8
.nv.constant4:
        /*0000*/ 	.dword	_$_str
	.align		8
        /*0008*/ 	.dword	_$_str_$_2


//--------------------- .text.triton_poi_fused_clamp_convolution_div_pow_sqrt_sub_3 --------------------------
	.section	.text.triton_poi_fused_clamp_convolution_div_pow_sqrt_sub_3,"ax",@progbits
	.align	128
        .global         triton_poi_fused_clamp_convolution_div_pow_sqrt_sub_3
        .type           triton_poi_fused_clamp_convolution_div_pow_sqrt_sub_3,@function
        .size           triton_poi_fused_clamp_convolution_div_pow_sqrt_sub_3,(.L_x_1 - triton_poi_fused_clamp_convolution_div_pow_sqrt_sub_3)
        .other          triton_poi_fused_clamp_convolution_div_pow_sqrt_sub_3,@"STO_CUDA_ENTRY STV_DEFAULT"
triton_poi_fused_clamp_convolution_div_pow_sqrt_sub_3:
.text.triton_poi_fused_clamp_convolution_div_pow_sqrt_sub_3:
[----:B------:R-:W0:Y:S02]  /*0000*/  LDC R1, c[0x0][0x28] ;  /* 0x00000a00ff017b82 */ /* 0x000e240000000800 */
[----:B------:R-:W1:Y:S01]  /*0010*/  S2R R0, SR_TID.X ;  /* 0x0000000000007919 */ /* 0x000e620000002100 */
[----:B------:R-:W2:Y:S01]  /*0020*/  LDC.64 R4, c[0x0][0x218] ;  /* 0x00008600ff047b82 */ /* 0x000ea20000000a00 */
[----:B------:R-:W-:Y:S01]  /*0030*/  HFMA2.MMA R9, -RZ, RZ, 0, 0 ;  /* 0x00000000ff097435 */ /* 0x000fe200000001ff */
[----:B------:R-:W-:Y:S01]  /*0040*/  ULDC.64 UR4, c[0x0][0x208] ;  /* 0x0000820000047ab9 */ /* 0x000fe20000000a00 */
[----:B------:R-:W3:Y:S01]  /*0050*/  S2R R11, SR_CTAID.X ;  /* 0x00000000000b7919 */ /* 0x000ee20000002500 */
[----:B-1----:R-:W-:Y:S02]  /*0060*/  LOP3.LUT R0, R0, 0x7f, RZ, 0xc0, !PT ;  /* 0x0000007f00007812 */ /* 0x002fe400078ec0ff */
[----:B---3--:R-:W-:Y:S02]  /*0070*/  SHF.R.S32.HI R2, RZ, 0x18, R11 ;  /* 0x00000018ff027819 */ /* 0x008fe4000001140b */
[----:B------:R-:W-:Y:S02]  /*0080*/  LEA R11, R11, R0, 0x7 ;  /* 0x000000000b0b7211 */ /* 0x000fe400078e38ff */
[----:B------:R-:W-:-:S02]  /*0090*/  SGXT R0, R2, 0x1 ;  /* 0x000000010200781a */ /* 0x000fc40000000200 */
[----:B------:R-:W1:Y:S01]  /*00a0*/  LDC.64 R2, c[0x0][0x210] ;  /* 0x00008400ff027b82 */ /* 0x000e620000000a00 */
[----:B------:R-:W-:Y:S02]  /*00b0*/  ISETP.GE.AND P2, PT, R11, 0x100, PT ;  /* 0x000001000b00780c */ /* 0x000fe40003f46270 */
[----:B------:R-:W-:-:S04]  /*00c0*/  LEA.HI R0, R0, R11, RZ, 0x4 ;  /* 0x0000000b00007211 */ /* 0x000fc800078f20ff */
[----:B------:R-:W-:-:S04]  /*00d0*/  SHF.R.S32.HI R0, RZ, 0x4, R0 ;  /* 0x00000004ff007819 */ /* 0x000fc80000011400 */
[----:B------:R-:W-:-:S04]  /*00e0*/  LEA.HI R6, R0, R0, RZ, 0x2 ;  /* 0x0000000000067211 */ /* 0x000fc800078f10ff */
[----:B------:R-:W-:-:S04]  /*00f0*/  LOP3.LUT R7, R6, 0xfffffffc, RZ, 0xc0, !PT ;  /* 0xfffffffc06077812 */ /* 0x000fc800078ec0ff */
[----:B------:R-:W-:Y:S01]  /*0100*/  IADD3 R7, R0, -R7, RZ ;  /* 0x8000000700077210 */ /* 0x000fe20007ffe0ff */
[----:B------:R-:W-:-:S04]  /*0110*/  IMAD.MOV.U32 R0, RZ, RZ, RZ ;  /* 0x000000ffff007224 */ /* 0x000fc800078e00ff */
[----:B--2---:R-:W-:Y:S02]  /*0120*/  IMAD.WIDE R4, R7, 0x4, R4 ;  /* 0x0000000407047825 */ /* 0x004fe400078e0204 */
[----:B------:R-:W2:Y:S02]  /*0130*/  LDC.64 R6, c[0x0][0x220] ;  /* 0x00008800ff067b82 */ /* 0x000ea40000000a00 */
[----:B-1----:R-:W-:Y:S01]  /*0140*/  IMAD.WIDE R2, R11, 0x4, R2 ;  /* 0x000000040b027825 */ /* 0x002fe200078e0202 */
[----:B------:R-:W3:Y:S04]  /*0150*/  @!P2 LDG.E.EL R9, desc[UR4][R4.64] ;  /* 0x000000040409a981 */ /* 0x000ee8000c2e1900 */
[----:B------:R-:W3:Y:S01]  /*0160*/  @!P2 LDG.E R0, desc[UR4][R2.64] ;  /* 0x000000040200a981 */ /* 0x000ee2000c1e1900 */
[----:B------:R-:W-:-:S02]  /*0170*/  IMAD.MOV.U32 R13, RZ, RZ, RZ ;  /* 0x000000ffff0d7224 */ /* 0x000fc400078e00ff */
[----:B--2---:R-:W-:-:S05]  /*0180*/  IMAD.WIDE R6, R11, 0x4, R6 ;  /* 0x000000040b067825 */ /* 0x004fca00078e0206 */
[----:B------:R-:W2:Y:S01]  /*0190*/  @!P2 LDG.E R13, desc[UR4][R6.64] ;  /* 0x00000004060da981 */ /* 0x000ea2000c1e1900 */
[----:B---3--:R-:W-:Y:S02]  /*01a0*/  FADD R15, R9, R0 ;  /* 0x00000000090f7221 */ /* 0x008fe40000000000 */
[----:B------:R-:W1:Y:S02]  /*01b0*/  LDC.64 R8, c[0x0][0x228] ;  /* 0x00008a00ff087b82 */ /* 0x000e640000000a00 */
[----:B------:R-:W3:Y:S02]  /*01c0*/  MUFU.SQRT R0, R15 ;  /* 0x0000000f00007308 */ /* 0x000ee40000002000 */
[C---:B---3--:R-:W-:Y:S02]  /*01d0*/  FSETP.GT.AND P0, PT, R0.reuse, 8.50705917302346158658e+37, PT ;  /* 0x7e8000000000780b */ /* 0x048fe40003f04000 */
[----:B------:R-:W-:-:S11]  /*01e0*/  FSETP.GEU.AND P1, PT, R0, 1.175494350822287508e-38, PT ;  /* 0x008000000000780b */ /* 0x000fd60003f2e000 */
[----:B------:R-:W-:-:S04]  /*01f0*/  @P0 FMUL R0, R0, 0.25 ;  /* 0x3e80000000000820 */ /* 0x000fc80000400000 */
[----:B------:R-:W-:-:S06]  /*0200*/  @!P1 FMUL R0, R0, 16777216 ;  /* 0x4b80000000009820 */ /* 0x000fcc0000400000 */
[----:B------:R-:W3:Y:S01]  /*0210*/  MUFU.RCP R0, R0 ;  /* 0x0000000000007308 */ /* 0x000ee20000001000 */
[----:B--2---:R-:W-:Y:S01]  /*0220*/  @P0 FMUL R13, R13, 0.25 ;  /* 0x3e8000000d0d0820 */ /* 0x004fe20000400000 */
[----:B------:R2:W-:Y:S03]  /*0230*/  @!P2 STG.E desc[UR4][R2.64], R15 ;  /* 0x0000000f0200a986 */ /* 0x0005e6000c101904 */
[----:B------:R-:W-:Y:S01]  /*0240*/  @!P1 FMUL R13, R13, 16777216 ;  /* 0x4b8000000d0d9820 */ /* 0x000fe20000400000 */
[----:B-1----:R-:W-:-:S04]  /*0250*/  IMAD.WIDE R4, R11, 0x4, R8 ;  /* 0x000000040b047825 */ /* 0x002fc800078e0208 */
[----:B---3--:R-:W-:Y:S01]  /*0260*/  FMUL R13, R0, R13 ;  /* 0x0000000d000d7220 */ /* 0x008fe20000400000 */
[----:B--2---:R-:W-:Y:S06]  /*0270*/  @P2 EXIT ;  /* 0x000000000000294d */ /* 0x004fec0003800000 */
[----:B------:R-:W-:Y:S01]  /*0280*/  STG.E desc[UR4][R4.64], R13 ;  /* 0x0000000d04007986 */ /* 0x000fe2000c101904 */
[----:B------:R-:W-:Y:S05]  /*0290*/  EXIT ;  /* 0x000000000000794d */ /* 0x000fea0003800000 */
.L_x_0:
[----:B------:R-:W-:-:S00]  /*02a0*/  BRA `(.L_x_0) ;  /* 0xfffffffc00fc7947 */ /* 0x000fc0000383ffff */
[----:B------:R-:W-:-:S00]  /*02b0*/  NOP ;  /* 0x0000000000007918 */ /* 0x000fc00000000000 */
        /* <DEDUP_REMOVED lines=12> */
.L_x_1:


//--------------------- .nv.global.init           --------------------------
	.section	.nv.global.init,"aw",@progbits
.nv.global.init:
	.type		_$_str,@object
	.size		_$_str,(_$_str_$_2 - _$_str)
_$_str:
        /*0000*/ 	.byte	0x5f, 0x5f, 0x43, 0x55, 0x44, 0x41, 0x5f, 0x46, 0x54, 0x5a, 0x00
	.type		_$_str_$_2,@object
	.size		_$_str_$_2,(.L_1 - _$_str_$_2)
_$_str_$_2:
        /*000b*/ 	.byte	0x5f, 0x5f, 0x43, 0x55, 0x44, 0x41, 0x5f, 0x50, 0x52, 0x45, 0x43, 0x5f, 0x53, 0x51, 0x52, 0x54
        /*001b*/ 	.byte	0x00
.L_1:


//--------------------- .nv.constant0.triton_poi_fused_clamp_convolution_div_pow_sqrt_sub_3 --------------------------
	.section	.nv.constant0.triton_poi_fused_clamp_convolution_div_pow_sqrt_sub_3,"a",@progbits
	.sectionflags	@""
	.align	4
.nv.constant0.triton_poi_fused_clamp_convolution_div_pow_sqrt_sub_3:
	.zero		564
